//
// Generated by NVIDIA NVVM Compiler
//
// Compiler Build ID: CL-36424714
// Cuda compilation tools, release 13.0, V13.0.88
// Based on NVVM 20.0.0
//

.version 9.0
.target sm_100
.address_size 64

	// .globl	_Z6jacobiPdS_PjS0_

.visible .entry _Z6jacobiPdS_PjS0_(
	.param .u64 .ptr .align 1 _Z6jacobiPdS_PjS0__param_0,
	.param .u64 .ptr .align 1 _Z6jacobiPdS_PjS0__param_1,
	.param .u64 .ptr .align 1 _Z6jacobiPdS_PjS0__param_2,
	.param .u64 .ptr .align 1 _Z6jacobiPdS_PjS0__param_3
)
{
	.reg .pred 	%p<8>;
	.reg .b32 	%r<27>;
	.reg .b64 	%rd<19>;
	.reg .b64 	%fd<9>;

	ld.param.u64 	%rd1, [_Z6jacobiPdS_PjS0__param_0];
	ld.param.u64 	%rd2, [_Z6jacobiPdS_PjS0__param_1];
	ld.param.u64 	%rd3, [_Z6jacobiPdS_PjS0__param_2];
	ld.param.u64 	%rd4, [_Z6jacobiPdS_PjS0__param_3];
	cvta.to.global.u64 	%rd5, %rd4;
	cvta.to.global.u64 	%rd6, %rd3;
	ld.global.u32 	%r4, [%rd6];
	ld.global.u32 	%r5, [%rd5];
	mov.u32 	%r7, %ctaid.x;
	mov.u32 	%r8, %ntid.x;
	mov.u32 	%r9, %tid.x;
	mad.lo.s32 	%r10, %r7, %r8, %r9;
	mov.u32 	%r11, %ctaid.y;
	mov.u32 	%r12, %ntid.y;
	mov.u32 	%r13, %tid.y;
	mad.lo.s32 	%r14, %r11, %r12, %r13;
	setp.eq.s32 	%p1, %r10, 0;
	add.s32 	%r15, %r4, -1;
	setp.ge.u32 	%p2, %r10, %r15;
	setp.eq.s32 	%p3, %r14, 0;
	or.pred  	%p4, %p1, %p3;
	or.pred  	%p5, %p4, %p2;
	add.s32 	%r16, %r5, -1;
	setp.ge.u32 	%p6, %r14, %r16;
	or.pred  	%p7, %p5, %p6;
	@%p7 bra 	$L__BB0_2;
	cvta.to.global.u64 	%rd7, %rd1;
	cvta.to.global.u64 	%rd8, %rd2;
	add.s32 	%r17, %r14, -1;
	mul.lo.s32 	%r18, %r4, %r17;
	add.s32 	%r19, %r18, %r10;
	mul.wide.u32 	%rd9, %r19, 8;
	add.s64 	%rd10, %rd7, %rd9;
	ld.global.f64 	%fd1, [%rd10];
	shl.b32 	%r20, %r4, 1;
	add.s32 	%r21, %r18, %r20;
	add.s32 	%r22, %r21, %r10;
	mul.wide.u32 	%rd11, %r22, 8;
	add.s64 	%rd12, %rd7, %rd11;
	ld.global.f64 	%fd2, [%rd12];
	add.f64 	%fd3, %fd1, %fd2;
	sub.s32 	%r23, %r21, %r4;
	add.s32 	%r24, %r10, %r23;
	add.s32 	%r25, %r24, -1;
	mul.wide.u32 	%rd13, %r25, 8;
	add.s64 	%rd14, %rd7, %rd13;
	ld.global.f64 	%fd4, [%rd14];
	add.f64 	%fd5, %fd3, %fd4;
	add.s32 	%r26, %r24, 1;
	mul.wide.u32 	%rd15, %r26, 8;
	add.s64 	%rd16, %rd7, %rd15;
	ld.global.f64 	%fd6, [%rd16];
	add.f64 	%fd7, %fd5, %fd6;
	mul.f64 	%fd8, %fd7, 0d3FD0000000000000;
	mul.wide.u32 	%rd17, %r24, 8;
	add.s64 	%rd18, %rd8, %rd17;
	st.global.f64 	[%rd18], %fd8;
$L__BB0_2:
	ret;

}


// ===== COMPILED SASS (sm_100) =====

	.target	sm_100

	.elftype	@"ET_EXEC"


//--------------------- .note.nv.tkinfo           --------------------------
	.section	.note.nv.tkinfo,"",@"SHT_NOTE"
	.sectionflags	@"SHF_NOTE_NV_TKINFO"
	.tkinfo
        /*0018*/ 	.word	0x00000002
        /*0030*/ 	.string	""
        /*0030*/ 	.string	"ptxas"
        /*0030*/ 	.string	"Cuda compilation tools, release 13.0, V13.0.88"
        /*0030*/ 	.string	"Build cuda_13.0.r13.0/compiler.36424714_0"
        /*0030*/ 	.string	"-arch sm_100 -m 64 "



//--------------------- .note.nv.cuinfo           --------------------------
	.section	.note.nv.cuinfo,"",@"SHT_NOTE"
	.sectionflags	@"SHF_NOTE_NV_CUINFO"
        /*0018*/ 	.short	0x0002
        /*001a*/ 	.short	0x0064
        /*001c*/ 	.short	0x0082
	.zero		2


//--------------------- .nv.info                  --------------------------
	.section	.nv.info,"",@"SHT_CUDA_INFO"
	.align	4


	//----- nvinfo : EIATTR_REGCOUNT
	.align		4
        /*0000*/ 	.byte	0x04, 0x2f
        /*0002*/ 	.short	(.L_1 - .L_0)
	.align		4
.L_0:
        /*0004*/ 	.word	index@(_Z6jacobiPdS_PjS0_)
        /*0008*/ 	.word	0x00000010


	//----- nvinfo : EIATTR_FRAME_SIZE
	.align		4
.L_1:
        /*000c*/ 	.byte	0x04, 0x11
        /*000e*/ 	.short	(.L_3 - .L_2)
	.align		4
.L_2:
        /*0010*/ 	.word	index@(_Z6jacobiPdS_PjS0_)
        /*0014*/ 	.word	0x00000000


	//----- nvinfo : EIATTR_MIN_STACK_SIZE
	.align		4
.L_3:
        /*0018*/ 	.byte	0x04, 0x12
        /*001a*/ 	.short	(.L_5 - .L_4)
	.align		4
.L_4:
        /*001c*/ 	.word	index@(_Z6jacobiPdS_PjS0_)
        /*0020*/ 	.word	0x00000000
.L_5:


//--------------------- .nv.compat                --------------------------
	.section	.nv.compat,"",@"SHT_CUDA_COMPAT_INFO"
	.align	4
        /*0000*/ 	.byte	0x02, 0x09, 0x00, 0x00, 0x02, 0x02, 0x01, 0x00, 0x02, 0x05, 0x05, 0x00, 0x03, 0x07, 0x01, 0x01
        /*0010*/ 	.byte	0x02, 0x03, 0x00, 0x00, 0x02, 0x06, 0x01, 0x00, 0x04, 0x0b, 0x08, 0x00, 0x01, 0x00, 0x00, 0x00
        /*0020*/ 	.byte	0x00, 0x00, 0x00, 0x00


//--------------------- .nv.info._Z6jacobiPdS_PjS0_ --------------------------
	.section	.nv.info._Z6jacobiPdS_PjS0_,"",@"SHT_CUDA_INFO"
	.sectionflags	@""
	.align	4


	//----- nvinfo : EIATTR_CUDA_API_VERSION
	.align		4
        /*0000*/ 	.byte	0x04, 0x37
        /*0002*/ 	.short	(.L_7 - .L_6)
.L_6:
        /*0004*/ 	.word	0x00000082


	//----- nvinfo : EIATTR_KPARAM_INFO
	.align		4
.L_7:
        /*0008*/ 	.byte	0x04, 0x17
        /*000a*/ 	.short	(.L_9 - .L_8)
.L_8:
        /*000c*/ 	.word	0x00000000
        /*0010*/ 	.short	0x0003
        /*0012*/ 	.short	0x0018
        /*0014*/ 	.byte	0x00, 0xf5, 0x21, 0x00


	//----- nvinfo : EIATTR_KPARAM_INFO
	.align		4
.L_9:
        /*0018*/ 	.byte	0x04, 0x17
        /*001a*/ 	.short	(.L_11 - .L_10)
.L_10:
        /*001c*/ 	.word	0x00000000
        /*0020*/ 	.short	0x0002
        /*0022*/ 	.short	0x0010
        /*0024*/ 	.byte	0x00, 0xf5, 0x21, 0x00


	//----- nvinfo : EIATTR_KPARAM_INFO
	.align		4
.L_11:
        /*0028*/ 	.byte	0x04, 0x17
        /*002a*/ 	.short	(.L_13 - .L_12)
.L_12:
        /*002c*/ 	.word	0x00000000
        /*0030*/ 	.short	0x0001
        /*0032*/ 	.short	0x0008
        /*0034*/ 	.byte	0x00, 0xf5, 0x21, 0x00


	//----- nvinfo : EIATTR_KPARAM_INFO
	.align		4
.L_13:
        /*0038*/ 	.byte	0x04, 0x17
        /*003a*/ 	.short	(.L_15 - .L_14)
.L_14:
        /*003c*/ 	.word	0x00000000
        /*0040*/ 	.short	0x0000
        /*0042*/ 	.short	0x0000
        /*0044*/ 	.byte	0x00, 0xf5, 0x21, 0x00


	//----- nvinfo : EIATTR_SPARSE_MMA_MASK
	.align		4
.L_15:
        /*0048*/ 	.byte	0x03, 0x50
        /*004a*/ 	.short	0x0000


	//----- nvinfo : EIATTR_MAXREG_COUNT
	.align		4
        /*004c*/ 	.byte	0x03, 0x1b
        /*004e*/ 	.short	0x00ff


	//----- nvinfo : EIATTR_MERCURY_ISA_VERSION
	.align		4
        /*0050*/ 	.byte	0x03, 0x5f
        /*0052*/ 	.short	0x0101


	//----- nvinfo : EIATTR_VRC_CTA_INIT_COUNT
	.align		4
        /*0054*/ 	.byte	0x02, 0x4a
	.zero		1
	.zero		1


	//----- nvinfo : EIATTR_EXIT_INSTR_OFFSETS
	.align		4
        /*0058*/ 	.byte	0x04, 0x1c
        /*005a*/ 	.short	(.L_17 - .L_16)


	//   ....[0]....
.L_16:
        /*005c*/ 	.word	0x00000140


	//   ....[1]....
        /*0060*/ 	.word	0x000002d0


	//----- nvinfo : EIATTR_CBANK_PARAM_SIZE
	.align		4
.L_17:
        /*0064*/ 	.byte	0x03, 0x19
        /*0066*/ 	.short	0x0020


	//----- nvinfo : EIATTR_PARAM_CBANK
	.align		4
        /*0068*/ 	.byte	0x04, 0x0a
        /*006a*/ 	.short	(.L_19 - .L_18)
	.align		4
.L_18:
        /*006c*/ 	.word	index@(.nv.constant0._Z6jacobiPdS_PjS0_)
        /*0070*/ 	.short	0x0380
        /*0072*/ 	.short	0x0020


	//----- nvinfo : EIATTR_SW_WAR
	.align		4
.L_19:
        /*0074*/ 	.byte	0x04, 0x36
        /*0076*/ 	.short	(.L_21 - .L_20)
.L_20:
        /*0078*/ 	.word	0x00000008
.L_21:


//--------------------- .nv.callgraph             --------------------------
	.section	.nv.callgraph,"",@"SHT_CUDA_CALLGRAPH"
	.align	4
	.sectionentsize	8
	.align		4
        /*0000*/ 	.word	0x00000000
	.align		4
        /*0004*/ 	.word	0xffffffff
	.align		4
        /*0008*/ 	.word	0x00000000
	.align		4
        /*000c*/ 	.word	0xfffffffe
	.align		4
        /*0010*/ 	.word	0x00000000
	.align		4
        /*0014*/ 	.word	0xfffffffd
	.align		4
        /*0018*/ 	.word	0x00000000
	.align		4
        /*001c*/ 	.word	0xfffffffc


//--------------------- .text._Z6jacobiPdS_PjS0_  --------------------------
	.section	.text._Z6jacobiPdS_PjS0_,"ax",@progbits
	.align	128
        .global         _Z6jacobiPdS_PjS0_
        .type           _Z6jacobiPdS_PjS0_,@function
        .size           _Z6jacobiPdS_PjS0_,(.L_x_1 - _Z6jacobiPdS_PjS0_)
        .other          _Z6jacobiPdS_PjS0_,@"STO_CUDA_ENTRY STV_DEFAULT"
_Z6jacobiPdS_PjS0_:
.text._Z6jacobiPdS_PjS0_:
[----:B------:R-:W-:Y:S08]  /*0000*/  LDC R1, c[0x0][0x37c] ;  /* 0x0000df00ff017b82 */ /* 0x000ff00000000800 */
[----:B------:R-:W0:Y:S01]  /*0010*/  LDC.64 R2, c[0x0][0x390] ;  /* 0x0000e400ff027b82 */ /* 0x000e220000000a00 */
[----:B------:R-:W0:Y:S07]  /*0020*/  LDCU.64 UR4, c[0x0][0x358] ;  /* 0x00006b00ff0477ac */ /* 0x000e2e0008000a00 */
[----:B------:R-:W1:Y:S01]  /*0030*/  LDC.64 R4, c[0x0][0x398] ;  /* 0x0000e600ff047b82 */ /* 0x000e620000000a00 */
[----:B0-----:R-:W2:Y:S04]  /*0040*/  LDG.E R0, desc[UR4][R2.64] ;  /* 0x0000000402007981 */ /* 0x001ea8000c1e1900 */
[----:B-1----:R-:W3:Y:S03]  /*0050*/  LDG.E R4, desc[UR4][R4.64] ;  /* 0x0000000404047981 */ /* 0x002ee6000c1e1900 */
[----:B------:R-:W0:Y:S01]  /*0060*/  LDC R7, c[0x0][0x360] ;  /* 0x0000d800ff077b82 */ /* 0x000e220000000800 */
[----:B------:R-:W1:Y:S01]  /*0070*/  S2R R9, SR_TID.Y ;  /* 0x0000000000097919 */ /* 0x000e620000002200 */
[----:B------:R-:W0:Y:S06]  /*0080*/  S2R R8, SR_TID.X ;  /* 0x0000000000087919 */ /* 0x000e2c0000002100 */
[----:B------:R-:W1:Y:S08]  /*0090*/  S2UR UR7, SR_CTAID.Y ;  /* 0x00000000000779c3 */ /* 0x000e700000002600 */
[----:B------:R-:W1:Y:S08]  /*00a0*/  LDC R6, c[0x0][0x364] ;  /* 0x0000d900ff067b82 */ /* 0x000e700000000800 */
[----:B------:R-:W0:Y:S01]  /*00b0*/  S2UR UR6, SR_CTAID.X ;  /* 0x00000000000679c3 */ /* 0x000e220000002500 */
[----:B-1----:R-:W-:-:S05]  /*00c0*/  IMAD R6, R6, UR7, R9 ;  /* 0x0000000706067c24 */ /* 0x002fca000f8e0209 */
[----:B------:R-:W-:Y:S01]  /*00d0*/  ISETP.NE.AND P0, PT, R6, RZ, PT ;  /* 0x000000ff0600720c */ /* 0x000fe20003f05270 */
[----:B0-----:R-:W-:-:S05]  /*00e0*/  IMAD R7, R7, UR6, R8 ;  /* 0x0000000607077c24 */ /* 0x001fca000f8e0208 */
[----:B------:R-:W-:Y:S02]  /*00f0*/  ISETP.EQ.OR P0, PT, R7, RZ, !P0 ;  /* 0x000000ff0700720c */ /* 0x000fe40004702670 */
[----:B--2---:R-:W-:-:S04]  /*0100*/  IADD3 R2, PT, PT, R0, -0x1, RZ ;  /* 0xffffffff00027810 */ /* 0x004fc80007ffe0ff */
[----:B------:R-:W-:Y:S02]  /*0110*/  ISETP.GE.U32.OR P0, PT, R7, R2, P0 ;  /* 0x000000020700720c */ /* 0x000fe40000706470 */
[----:B---3--:R-:W-:-:S04]  /*0120*/  IADD3 R3, PT, PT, R4, -0x1, RZ ;  /* 0xffffffff04037810 */ /* 0x008fc80007ffe0ff */
[----:B------:R-:W-:-:S13]  /*0130*/  ISETP.GE.U32.OR P0, PT, R6, R3, P0 ;  /* 0x000000030600720c */ /* 0x000fda0000706470 */
[----:B------:R-:W-:Y:S05]  /*0140*/  @P0 EXIT ;  /* 0x000000000000094d */ /* 0x000fea0003800000 */
[----:B------:R-:W0:Y:S01]  /*0150*/  LDC.64 R2, c[0x0][0x380] ;  /* 0x0000e000ff027b82 */ /* 0x000e220000000a00 */
[----:B------:R-:W-:-:S05]  /*0160*/  IADD3 R5, PT, PT, R6, -0x1, RZ ;  /* 0xffffffff06057810 */ /* 0x000fca0007ffe0ff */
[C---:B------:R-:W-:Y:S02]  /*0170*/  IMAD R5, R0.reuse, R5, RZ ;  /* 0x0000000500057224 */ /* 0x040fe400078e02ff */
[----:B------:R-:W1:Y:S02]  /*0180*/  LDC.64 R12, c[0x0][0x388] ;  /* 0x0000e200ff0c7b82 */ /* 0x000e640000000a00 */
[----:B------:R-:W-:Y:S01]  /*0190*/  IMAD R4, R0, 0x2, R5 ;  /* 0x0000000200047824 */ /* 0x000fe200078e0205 */
[----:B------:R-:W-:-:S03]  /*01a0*/  IADD3 R5, PT, PT, R7, R5, RZ ;  /* 0x0000000507057210 */ /* 0x000fc60007ffe0ff */
[C---:B------:R-:W-:Y:S01]  /*01b0*/  IMAD.IADD R9, R7.reuse, 0x1, R4 ;  /* 0x0000000107097824 */ /* 0x040fe200078e0204 */
[----:B------:R-:W-:Y:S01]  /*01c0*/  IADD3 R0, PT, PT, R7, R4, -R0 ;  /* 0x0000000407007210 */ /* 0x000fe20007ffe800 */
[----:B0-----:R-:W-:-:S04]  /*01d0*/  IMAD.WIDE.U32 R4, R5, 0x8, R2 ;  /* 0x0000000805047825 */ /* 0x001fc800078e0002 */
[--C-:B------:R-:W-:Y:S01]  /*01e0*/  IMAD.WIDE.U32 R6, R9, 0x8, R2.reuse ;  /* 0x0000000809067825 */ /* 0x100fe200078e0002 */
[C---:B------:R-:W-:Y:S01]  /*01f0*/  IADD3 R9, PT, PT, R0.reuse, -0x1, RZ ;  /* 0xffffffff00097810 */ /* 0x040fe20007ffe0ff */
[----:B------:R-:W2:Y:S04]  /*0200*/  LDG.E.64 R4, desc[UR4][R4.64] ;  /* 0x0000000404047981 */ /* 0x000ea8000c1e1b00 */
[----:B------:R-:W2:Y:S01]  /*0210*/  LDG.E.64 R6, desc[UR4][R6.64] ;  /* 0x0000000406067981 */ /* 0x000ea2000c1e1b00 */
[----:B------:R-:W-:Y:S01]  /*0220*/  IMAD.WIDE.U32 R8, R9, 0x8, R2 ;  /* 0x0000000809087825 */ /* 0x000fe200078e0002 */
[----:B------:R-:W-:-:S05]  /*0230*/  IADD3 R11, PT, PT, R0, 0x1, RZ ;  /* 0x00000001000b7810 */ /* 0x000fca0007ffe0ff */
[----:B------:R-:W3:Y:S01]  /*0240*/  LDG.E.64 R8, desc[UR4][R8.64] ;  /* 0x0000000408087981 */ /* 0x000ee2000c1e1b00 */
[----:B------:R-:W-:-:S06]  /*0250*/  IMAD.WIDE.U32 R10, R11, 0x8, R2 ;  /* 0x000000080b0a7825 */ /* 0x000fcc00078e0002 */
[----:B------:R-:W4:Y:S01]  /*0260*/  LDG.E.64 R10, desc[UR4][R10.64] ;  /* 0x000000040a0a7981 */ /* 0x000f22000c1e1b00 */
[----:B--2---:R-:W-:Y:S01]  /*0270*/  DADD R2, R4, R6 ;  /* 0x0000000004027229 */ /* 0x004fe20000000006 */
[----:B-1----:R-:W-:-:S07]  /*0280*/  IMAD.WIDE.U32 R4, R0, 0x8, R12 ;  /* 0x0000000800047825 */ /* 0x002fce00078e000c */
[----:B---3--:R-:W-:-:S08]  /*0290*/  DADD R2, R2, R8 ;  /* 0x0000000002027229 */ /* 0x008fd00000000008 */
[----:B----4-:R-:W-:-:S08]  /*02a0*/  DADD R2, R2, R10 ;  /* 0x0000000002027229 */ /* 0x010fd0000000000a */
[----:B------:R-:W-:-:S07]  /*02b0*/  DMUL R2, R2, 0.25 ;  /* 0x3fd0000002027828 */ /* 0x000fce0000000000 */
[----:B------:R-:W-:Y:S01]  /*02c0*/  STG.E.64 desc[UR4][R4.64], R2 ;  /* 0x0000000204007986 */ /* 0x000fe2000c101b04 */
[----:B------:R-:W-:Y:S05]  /*02d0*/  EXIT ;  /* 0x000000000000794d */ /* 0x000fea0003800000 */
.L_x_0:
[----:B------:R-:W-:-:S00]  /*02e0*/  BRA `(.L_x_0) ;  /* 0xfffffffc00fc7947 */ /* 0x000fc0000383ffff */
[----:B------:R-:W-:-:S00]  /*02f0*/  NOP ;  /* 0x0000000000007918 */ /* 0x000fc00000000000 */
        /* <DEDUP_REMOVED lines=8> */
.L_x_1:


//--------------------- .nv.shared.reserved.0     --------------------------
	.section	.nv.shared.reserved.0,"aw",@nobits
	.weak		__nv_reservedSMEM_offset_0_alias
	.size		__nv_reservedSMEM_offset_0_alias, 0, 64
	.other		__nv_reservedSMEM_offset_0_alias,@"STO_CUDA_RESERVED_SHARED STV_DEFAULT"
__nv_reservedSMEM_offset_0_alias:
	.zero		0
	.zero		64


//--------------------- .nv.constant0._Z6jacobiPdS_PjS0_ --------------------------
	.section	.nv.constant0._Z6jacobiPdS_PjS0_,"a",@progbits
	.sectionflags	@""
	.align	4
.nv.constant0._Z6jacobiPdS_PjS0_:
	.zero		928


//--------------------- SYMBOLS --------------------------

	.type		.nv.reservedSmem.offset0,@object
	.size		.nv.reservedSmem.offset0,0x4
